//
// Generated by NVIDIA NVVM Compiler
//
// Compiler Build ID: CL-36424714
// Cuda compilation tools, release 13.0, V13.0.88
// Based on NVVM 20.0.0
//

.version 9.0
.target sm_100
.address_size 64

	// .globl	_Z10Reduce_sumPKiPii
.global .attribute(.managed) .align 4 .b8 Vec_in[4000000];
.global .attribute(.managed) .align 4 .b8 Result[4];
// _ZZ10Reduce_sumPKiPiiE4Smem has been demoted

.visible .entry _Z10Reduce_sumPKiPii(
	.param .u64 .ptr .align 1 _Z10Reduce_sumPKiPii_param_0,
	.param .u64 .ptr .align 1 _Z10Reduce_sumPKiPii_param_1,
	.param .u32 _Z10Reduce_sumPKiPii_param_2
)
{
	.reg .pred 	%p<10>;
	.reg .b32 	%r<38>;
	.reg .b64 	%rd<7>;
	// demoted variable
	.shared .align 4 .b8 _ZZ10Reduce_sumPKiPiiE4Smem[1024];
	ld.param.u64 	%rd2, [_Z10Reduce_sumPKiPii_param_0];
	ld.param.u64 	%rd3, [_Z10Reduce_sumPKiPii_param_1];
	ld.param.u32 	%r17, [_Z10Reduce_sumPKiPii_param_2];
	mov.u32 	%r1, %tid.x;
	mov.u32 	%r35, %ntid.x;
	mov.u32 	%r19, %ctaid.x;
	mul.lo.s32 	%r3, %r35, %r19;
	add.s32 	%r32, %r3, %r1;
	setp.ge.s32 	%p1, %r32, %r17;
	mov.b32 	%r34, 0;
	@%p1 bra 	$L__BB0_3;
	mov.u32 	%r21, %nctaid.x;
	mul.lo.s32 	%r5, %r21, %r35;
	cvta.to.global.u64 	%rd1, %rd2;
	mov.b32 	%r34, 0;
$L__BB0_2:
	mul.wide.s32 	%rd4, %r32, 4;
	add.s64 	%rd5, %rd1, %rd4;
	ld.global.u32 	%r22, [%rd5];
	add.s32 	%r34, %r22, %r34;
	add.s32 	%r32, %r32, %r5;
	setp.lt.s32 	%p2, %r32, %r17;
	@%p2 bra 	$L__BB0_2;
$L__BB0_3:
	shl.b32 	%r23, %r1, 2;
	mov.u32 	%r24, _ZZ10Reduce_sumPKiPiiE4Smem;
	add.s32 	%r11, %r24, %r23;
	st.shared.u32 	[%r11], %r34;
	bar.sync 	0;
	setp.lt.u32 	%p3, %r35, 2;
	@%p3 bra 	$L__BB0_10;
	mov.b32 	%r37, 0;
$L__BB0_5:
	shr.u32 	%r14, %r35, 1;
	setp.ge.u32 	%p4, %r1, %r14;
	@%p4 bra 	$L__BB0_7;
	ld.shared.u32 	%r26, [%r11];
	shl.b32 	%r27, %r14, 2;
	add.s32 	%r28, %r11, %r27;
	ld.shared.u32 	%r29, [%r28];
	add.s32 	%r37, %r29, %r26;
$L__BB0_7:
	setp.ge.u32 	%p5, %r1, %r14;
	bar.sync 	0;
	@%p5 bra 	$L__BB0_9;
	st.shared.u32 	[%r11], %r37;
$L__BB0_9:
	bar.sync 	0;
	setp.gt.u32 	%p6, %r35, 3;
	mov.u32 	%r35, %r14;
	@%p6 bra 	$L__BB0_5;
$L__BB0_10:
	setp.ge.u32 	%p7, %r3, %r17;
	setp.ne.s32 	%p8, %r1, 0;
	or.pred  	%p9, %p8, %p7;
	@%p9 bra 	$L__BB0_12;
	ld.shared.u32 	%r30, [_ZZ10Reduce_sumPKiPiiE4Smem];
	cvta.to.global.u64 	%rd6, %rd3;
	atom.global.add.u32 	%r31, [%rd6], %r30;
$L__BB0_12:
	ret;

}


// ===== COMPILED SASS (sm_100) =====

	.target	sm_100

	.elftype	@"ET_EXEC"


//--------------------- .note.nv.tkinfo           --------------------------
	.section	.note.nv.tkinfo,"",@"SHT_NOTE"
	.sectionflags	@"SHF_NOTE_NV_TKINFO"
	.tkinfo
        /*0018*/ 	.word	0x00000002
        /*0030*/ 	.string	""
        /*0030*/ 	.string	"ptxas"
        /*0030*/ 	.string	"Cuda compilation tools, release 13.0, V13.0.88"
        /*0030*/ 	.string	"Build cuda_13.0.r13.0/compiler.36424714_0"
        /*0030*/ 	.string	"-arch sm_100 -m 64 "



//--------------------- .note.nv.cuinfo           --------------------------
	.section	.note.nv.cuinfo,"",@"SHT_NOTE"
	.sectionflags	@"SHF_NOTE_NV_CUINFO"
        /*0018*/ 	.short	0x0002
        /*001a*/ 	.short	0x0064
        /*001c*/ 	.short	0x0082
	.zero		2


//--------------------- .nv.info                  --------------------------
	.section	.nv.info,"",@"SHT_CUDA_INFO"
	.align	4


	//----- nvinfo : EIATTR_REGCOUNT
	.align		4
        /*0000*/ 	.byte	0x04, 0x2f
        /*0002*/ 	.short	(.L_3 - .L_2)
	.align		4
.L_2:
        /*0004*/ 	.word	index@(_Z10Reduce_sumPKiPii)
        /*0008*/ 	.word	0x0000000c


	//----- nvinfo : EIATTR_FRAME_SIZE
	.align		4
.L_3:
        /*000c*/ 	.byte	0x04, 0x11
        /*000e*/ 	.short	(.L_5 - .L_4)
	.align		4
.L_4:
        /*0010*/ 	.word	index@(_Z10Reduce_sumPKiPii)
        /*0014*/ 	.word	0x00000000


	//----- nvinfo : EIATTR_MIN_STACK_SIZE
	.align		4
.L_5:
        /*0018*/ 	.byte	0x04, 0x12
        /*001a*/ 	.short	(.L_7 - .L_6)
	.align		4
.L_6:
        /*001c*/ 	.word	index@(_Z10Reduce_sumPKiPii)
        /*0020*/ 	.word	0x00000000
.L_7:


//--------------------- .nv.compat                --------------------------
	.section	.nv.compat,"",@"SHT_CUDA_COMPAT_INFO"
	.align	4
        /*0000*/ 	.byte	0x02, 0x09, 0x00, 0x00, 0x02, 0x02, 0x01, 0x00, 0x02, 0x05, 0x05, 0x00, 0x03, 0x07, 0x01, 0x01
        /*0010*/ 	.byte	0x02, 0x03, 0x00, 0x00, 0x02, 0x06, 0x01, 0x00, 0x04, 0x0b, 0x08, 0x00, 0x09, 0x00, 0x00, 0x00
        /*0020*/ 	.byte	0x00, 0x00, 0x00, 0x00


//--------------------- .nv.info._Z10Reduce_sumPKiPii --------------------------
	.section	.nv.info._Z10Reduce_sumPKiPii,"",@"SHT_CUDA_INFO"
	.sectionflags	@""
	.align	4


	//----- nvinfo : EIATTR_CUDA_API_VERSION
	.align		4
        /*0000*/ 	.byte	0x04, 0x37
        /*0002*/ 	.short	(.L_9 - .L_8)
.L_8:
        /*0004*/ 	.word	0x00000082


	//----- nvinfo : EIATTR_KPARAM_INFO
	.align		4
.L_9:
        /*0008*/ 	.byte	0x04, 0x17
        /*000a*/ 	.short	(.L_11 - .L_10)
.L_10:
        /*000c*/ 	.word	0x00000000
        /*0010*/ 	.short	0x0002
        /*0012*/ 	.short	0x0010
        /*0014*/ 	.byte	0x00, 0xf0, 0x11, 0x00


	//----- nvinfo : EIATTR_KPARAM_INFO
	.align		4
.L_11:
        /*0018*/ 	.byte	0x04, 0x17
        /*001a*/ 	.short	(.L_13 - .L_12)
.L_12:
        /*001c*/ 	.word	0x00000000
        /*0020*/ 	.short	0x0001
        /*0022*/ 	.short	0x0008
        /*0024*/ 	.byte	0x00, 0xf5, 0x21, 0x00


	//----- nvinfo : EIATTR_KPARAM_INFO
	.align		4
.L_13:
        /*0028*/ 	.byte	0x04, 0x17
        /*002a*/ 	.short	(.L_15 - .L_14)
.L_14:
        /*002c*/ 	.word	0x00000000
        /*0030*/ 	.short	0x0000
        /*0032*/ 	.short	0x0000
        /*0034*/ 	.byte	0x00, 0xf5, 0x21, 0x00


	//----- nvinfo : EIATTR_SPARSE_MMA_MASK
	.align		4
.L_15:
        /*0038*/ 	.byte	0x03, 0x50
        /*003a*/ 	.short	0x0000


	//----- nvinfo : EIATTR_MAXREG_COUNT
	.align		4
        /*003c*/ 	.byte	0x03, 0x1b
        /*003e*/ 	.short	0x00ff


	//----- nvinfo : EIATTR_NUM_BARRIERS
	.align		4
        /*0040*/ 	.byte	0x02, 0x4c
        /*0042*/ 	.byte	0x01
	.zero		1


	//----- nvinfo : EIATTR_MERCURY_ISA_VERSION
	.align		4
        /*0044*/ 	.byte	0x03, 0x5f
        /*0046*/ 	.short	0x0101


	//----- nvinfo : EIATTR_INT_WARP_WIDE_INSTR_OFFSETS
	.align		4
        /*0048*/ 	.byte	0x04, 0x31
        /*004a*/ 	.short	(.L_17 - .L_16)


	//   ....[0]....
.L_16:
        /*004c*/ 	.word	0x00000370


	//----- nvinfo : EIATTR_VRC_CTA_INIT_COUNT
	.align		4
.L_17:
        /*0050*/ 	.byte	0x02, 0x4a
	.zero		1
	.zero		1


	//----- nvinfo : EIATTR_EXIT_INSTR_OFFSETS
	.align		4
        /*0054*/ 	.byte	0x04, 0x1c
        /*0056*/ 	.short	(.L_19 - .L_18)


	//   ....[0]....
.L_18:
        /*0058*/ 	.word	0x00000300


	//   ....[1]....
        /*005c*/ 	.word	0x000003d0


	//----- nvinfo : EIATTR_CRS_STACK_SIZE
	.align		4
.L_19:
        /*0060*/ 	.byte	0x04, 0x1e
        /*0062*/ 	.short	(.L_21 - .L_20)
.L_20:
        /*0064*/ 	.word	0x00000000


	//----- nvinfo : EIATTR_CBANK_PARAM_SIZE
	.align		4
.L_21:
        /*0068*/ 	.byte	0x03, 0x19
        /*006a*/ 	.short	0x0014


	//----- nvinfo : EIATTR_PARAM_CBANK
	.align		4
        /*006c*/ 	.byte	0x04, 0x0a
        /*006e*/ 	.short	(.L_23 - .L_22)
	.align		4
.L_22:
        /*0070*/ 	.word	index@(.nv.constant0._Z10Reduce_sumPKiPii)
        /*0074*/ 	.short	0x0380
        /*0076*/ 	.short	0x0014


	//----- nvinfo : EIATTR_SW_WAR
	.align		4
.L_23:
        /*0078*/ 	.byte	0x04, 0x36
        /*007a*/ 	.short	(.L_25 - .L_24)
.L_24:
        /*007c*/ 	.word	0x00000008
.L_25:


//--------------------- .nv.callgraph             --------------------------
	.section	.nv.callgraph,"",@"SHT_CUDA_CALLGRAPH"
	.align	4
	.sectionentsize	8
	.align		4
        /*0000*/ 	.word	0x00000000
	.align		4
        /*0004*/ 	.word	0xffffffff
	.align		4
        /*0008*/ 	.word	0x00000000
	.align		4
        /*000c*/ 	.word	0xfffffffe
	.align		4
        /*0010*/ 	.word	0x00000000
	.align		4
        /*0014*/ 	.word	0xfffffffd
	.align		4
        /*0018*/ 	.word	0x00000000
	.align		4
        /*001c*/ 	.word	0xfffffffc


//--------------------- .nv.constant4             --------------------------
	.section	.nv.constant4,"a",@progbits
	.align	8
	.align		8
.nv.constant4:
        /*0000*/ 	.dword	Vec_in
	.align		8
        /*0008*/ 	.dword	Result


//--------------------- .text._Z10Reduce_sumPKiPii --------------------------
	.section	.text._Z10Reduce_sumPKiPii,"ax",@progbits
	.align	128
        .global         _Z10Reduce_sumPKiPii
        .type           _Z10Reduce_sumPKiPii,@function
        .size           _Z10Reduce_sumPKiPii,(.L_x_6 - _Z10Reduce_sumPKiPii)
        .other          _Z10Reduce_sumPKiPii,@"STO_CUDA_ENTRY STV_DEFAULT"
_Z10Reduce_sumPKiPii:
.text._Z10Reduce_sumPKiPii:
[----:B------:R-:W-:Y:S01]  /*0000*/  LDC R1, c[0x0][0x37c] ;  /* 0x0000df00ff017b82 */ /* 0x000fe20000000800 */
[----:B------:R-:W0:Y:S07]  /*0010*/  S2R R8, SR_TID.X ;  /* 0x0000000000087919 */ /* 0x000e2e0000002100 */
[----:B------:R-:W1:Y:S01]  /*0020*/  S2UR UR4, SR_CTAID.X ;  /* 0x00000000000479c3 */ /* 0x000e620000002500 */
[----:B------:R-:W2:Y:S01]  /*0030*/  LDCU UR5, c[0x0][0x360] ;  /* 0x00006c00ff0577ac */ /* 0x000ea20008000800 */
[----:B------:R-:W-:Y:S01]  /*0040*/  BSSY.RECONVERGENT B0, `(.L_x_0) ;  /* 0x0000013000007945 */ /* 0x000fe20003800200 */
[----:B------:R-:W-:Y:S01]  /*0050*/  IMAD.MOV.U32 R7, RZ, RZ, RZ ;  /* 0x000000ffff077224 */ /* 0x000fe200078e00ff */
[----:B------:R-:W3:Y:S01]  /*0060*/  LDCU UR6, c[0x0][0x390] ;  /* 0x00007200ff0677ac */ /* 0x000ee20008000800 */
[----:B------:R-:W4:Y:S01]  /*0070*/  LDCU.64 UR8, c[0x0][0x358] ;  /* 0x00006b00ff0877ac */ /* 0x000f220008000a00 */
[----:B--2---:R-:W-:Y:S01]  /*0080*/  IMAD.U32 R6, RZ, RZ, UR5 ;  /* 0x00000005ff067e24 */ /* 0x004fe2000f8e00ff */
[----:B-1----:R-:W-:-:S06]  /*0090*/  UIMAD UR4, UR5, UR4, URZ ;  /* 0x00000004050472a4 */ /* 0x002fcc000f8e02ff */
[----:B0-----:R-:W-:-:S05]  /*00a0*/  VIADD R0, R8, UR4 ;  /* 0x0000000408007c36 */ /* 0x001fca0008000000 */
[----:B---3--:R-:W-:-:S13]  /*00b0*/  ISETP.GE.AND P0, PT, R0, UR6, PT ;  /* 0x0000000600007c0c */ /* 0x008fda000bf06270 */
[----:B----4-:R-:W-:Y:S05]  /*00c0*/  @P0 BRA `(.L_x_1) ;  /* 0x0000000000280947 */ /* 0x010fea0003800000 */
[----:B------:R-:W0:Y:S01]  /*00d0*/  LDC.64 R4, c[0x0][0x380] ;  /* 0x0000e000ff047b82 */ /* 0x000e220000000a00 */
[----:B------:R-:W1:Y:S01]  /*00e0*/  LDCU UR5, c[0x0][0x370] ;  /* 0x00006e00ff0577ac */ /* 0x000e620008000800 */
[----:B------:R-:W-:Y:S02]  /*00f0*/  HFMA2 R7, -RZ, RZ, 0, 0 ;  /* 0x00000000ff077431 */ /* 0x000fe400000001ff */
[----:B-1----:R-:W-:-:S07]  /*0100*/  IMAD R9, R6, UR5, RZ ;  /* 0x0000000506097c24 */ /* 0x002fce000f8e02ff */
.L_x_2:
[----:B0-----:R-:W-:-:S06]  /*0110*/  IMAD.WIDE R2, R0, 0x4, R4 ;  /* 0x0000000400027825 */ /* 0x001fcc00078e0204 */
[----:B------:R-:W2:Y:S01]  /*0120*/  LDG.E R2, desc[UR8][R2.64] ;  /* 0x0000000802027981 */ /* 0x000ea2000c1e1900 */
[----:B------:R-:W-:-:S05]  /*0130*/  IMAD.IADD R0, R9, 0x1, R0 ;  /* 0x0000000109007824 */ /* 0x000fca00078e0200 */
[----:B------:R-:W-:Y:S01]  /*0140*/  ISETP.GE.AND P0, PT, R0, UR6, PT ;  /* 0x0000000600007c0c */ /* 0x000fe2000bf06270 */
[----:B--2---:R-:W-:-:S12]  /*0150*/  IMAD.IADD R7, R2, 0x1, R7 ;  /* 0x0000000102077824 */ /* 0x004fd800078e0207 */
[----:B------:R-:W-:Y:S05]  /*0160*/  @!P0 BRA `(.L_x_2) ;  /* 0xfffffffc00e88947 */ /* 0x000fea000383ffff */
.L_x_1:
[----:B------:R-:W-:Y:S05]  /*0170*/  BSYNC.RECONVERGENT B0 ;  /* 0x0000000000007941 */ /* 0x000fea0003800200 */
.L_x_0:
[----:B------:R-:W0:Y:S01]  /*0180*/  S2UR UR6, SR_CgaCtaId ;  /* 0x00000000000679c3 */ /* 0x000e220000008800 */
[----:B------:R-:W-:Y:S01]  /*0190*/  UMOV UR5, 0x400 ;  /* 0x0000040000057882 */ /* 0x000fe20000000000 */
[----:B------:R-:W-:-:S06]  /*01a0*/  ISETP.GE.U32.AND P1, PT, R6, 0x2, PT ;  /* 0x000000020600780c */ /* 0x000fcc0003f26070 */
[----:B------:R-:W1:Y:S01]  /*01b0*/  LDC R0, c[0x0][0x390] ;  /* 0x0000e400ff007b82 */ /* 0x000e620000000800 */
[----:B0-----:R-:W-:Y:S01]  /*01c0*/  ULEA UR5, UR6, UR5, 0x18 ;  /* 0x0000000506057291 */ /* 0x001fe2000f8ec0ff */
[----:B-1----:R-:W-:-:S05]  /*01d0*/  ISETP.LE.U32.AND P0, PT, R0, UR4, PT ;  /* 0x0000000400007c0c */ /* 0x002fca000bf03070 */
[C---:B------:R-:W-:Y:S02]  /*01e0*/  LEA R0, R8.reuse, UR5, 0x2 ;  /* 0x0000000508007c11 */ /* 0x040fe4000f8e10ff */
[----:B------:R-:W-:-:S03]  /*01f0*/  ISETP.NE.OR P0, PT, R8, RZ, P0 ;  /* 0x000000ff0800720c */ /* 0x000fc60000705670 */
[----:B------:R0:W-:Y:S01]  /*0200*/  STS [R0], R7 ;  /* 0x0000000700007388 */ /* 0x0001e20000000800 */
[----:B------:R-:W-:Y:S06]  /*0210*/  BAR.SYNC.DEFER_BLOCKING 0x0 ;  /* 0x0000000000007b1d */ /* 0x000fec0000010000 */
[----:B------:R-:W-:Y:S05]  /*0220*/  @!P1 BRA `(.L_x_3) ;  /* 0x0000000000349947 */ /* 0x000fea0003800000 */
[----:B------:R-:W-:-:S07]  /*0230*/  MOV R3, RZ ;  /* 0x000000ff00037202 */ /* 0x000fce0000000f00 */
.L_x_4:
[----:B0-----:R-:W-:-:S04]  /*0240*/  SHF.R.U32.HI R7, RZ, 0x1, R6 ;  /* 0x00000001ff077819 */ /* 0x001fc80000011606 */
[----:B------:R-:W-:-:S13]  /*0250*/  ISETP.GE.U32.AND P1, PT, R8, R7, PT ;  /* 0x000000070800720c */ /* 0x000fda0003f26070 */
[----:B------:R-:W-:Y:S01]  /*0260*/  @!P1 IMAD R4, R7, 0x4, R0 ;  /* 0x0000000407049824 */ /* 0x000fe200078e0200 */
[----:B------:R-:W-:Y:S04]  /*0270*/  @!P1 LDS R2, [R0] ;  /* 0x0000000000029984 */ /* 0x000fe80000000800 */
[----:B------:R-:W0:Y:S02]  /*0280*/  @!P1 LDS R5, [R4] ;  /* 0x0000000004059984 */ /* 0x000e240000000800 */
[----:B0-----:R-:W-:Y:S01]  /*0290*/  @!P1 IMAD.IADD R3, R2, 0x1, R5 ;  /* 0x0000000102039824 */ /* 0x001fe200078e0205 */
[----:B------:R-:W-:Y:S06]  /*02a0*/  BAR.SYNC.DEFER_BLOCKING 0x0 ;  /* 0x0000000000007b1d */ /* 0x000fec0000010000 */
[----:B------:R1:W-:Y:S02]  /*02b0*/  @!P1 STS [R0], R3 ;  /* 0x0000000300009388 */ /* 0x0003e40000000800 */
[----:B------:R-:W-:Y:S01]  /*02c0*/  BAR.SYNC.DEFER_BLOCKING 0x0 ;  /* 0x0000000000007b1d */ /* 0x000fe20000010000 */
[----:B------:R-:W-:-:S02]  /*02d0*/  ISETP.GT.U32.AND P1, PT, R6, 0x3, PT ;  /* 0x000000030600780c */ /* 0x000fc40003f24070 */
[----:B------:R-:W-:-:S11]  /*02e0*/  MOV R6, R7 ;  /* 0x0000000700067202 */ /* 0x000fd60000000f00 */
[----:B-1----:R-:W-:Y:S05]  /*02f0*/  @P1 BRA `(.L_x_4) ;  /* 0xfffffffc00d01947 */ /* 0x002fea000383ffff */
.L_x_3:
[----:B------:R-:W-:Y:S05]  /*0300*/  @P0 EXIT ;  /* 0x000000000000094d */ /* 0x000fea0003800000 */
[----:B------:R-:W1:Y:S01]  /*0310*/  S2UR UR5, SR_CgaCtaId ;  /* 0x00000000000579c3 */ /* 0x000e620000008800 */
[----:B------:R-:W-:Y:S01]  /*0320*/  UMOV UR4, 0x400 ;  /* 0x0000040000047882 */ /* 0x000fe20000000000 */
[----:B------:R-:W2:Y:S06]  /*0330*/  S2R R4, SR_LANEID ;  /* 0x0000000000047919 */ /* 0x000eac0000000000 */
[----:B------:R-:W3:Y:S01]  /*0340*/  LDC.64 R2, c[0x0][0x388] ;  /* 0x0000e200ff027b82 */ /* 0x000ee20000000a00 */
[----:B-1----:R-:W-:-:S09]  /*0350*/  ULEA UR4, UR5, UR4, 0x18 ;  /* 0x0000000405047291 */ /* 0x002fd2000f8ec0ff */
[----:B0-----:R-:W0:Y:S01]  /*0360*/  LDS R0, [UR4] ;  /* 0x00000004ff007984 */ /* 0x001e220008000800 */
[----:B------:R-:W-:Y:S02]  /*0370*/  VOTEU.ANY UR4, UPT, PT ;  /* 0x0000000000047886 */ /* 0x000fe400038e0100 */
[----:B------:R-:W-:Y:S02]  /*0380*/  UFLO.U32 UR5, UR4 ;  /* 0x00000004000572bd */ /* 0x000fe400080e0000 */
[----:B------:R-:W-:-:S04]  /*0390*/  UPOPC UR4, UR4 ;  /* 0x00000004000472bf */ /* 0x000fc80008000000 */
[----:B--2---:R-:W-:Y:S02]  /*03a0*/  ISETP.EQ.U32.AND P0, PT, R4, UR5, PT ;  /* 0x0000000504007c0c */ /* 0x004fe4000bf02070 */
[----:B0-----:R-:W-:-:S11]  /*03b0*/  IMAD R5, R0, UR4, RZ ;  /* 0x0000000400057c24 */ /* 0x001fd6000f8e02ff */
[----:B---3--:R-:W-:Y:S01]  /*03c0*/  @P0 REDG.E.ADD.STRONG.GPU desc[UR8][R2.64], R5 ;  /* 0x000000050200098e */ /* 0x008fe2000c12e108 */
[----:B------:R-:W-:Y:S05]  /*03d0*/  EXIT ;  /* 0x000000000000794d */ /* 0x000fea0003800000 */
.L_x_5:
[----:B------:R-:W-:-:S00]  /*03e0*/  BRA `(.L_x_5) ;  /* 0xfffffffc00fc7947 */ /* 0x000fc0000383ffff */
[----:B------:R-:W-:-:S00]  /*03f0*/  NOP ;  /* 0x0000000000007918 */ /* 0x000fc00000000000 */
        /* <DEDUP_REMOVED lines=8> */
.L_x_6:


//--------------------- .nv.shared._Z10Reduce_sumPKiPii --------------------------
	.section	.nv.shared._Z10Reduce_sumPKiPii,"aw",@nobits
	.sectionflags	@""
	.align	4
.nv.shared._Z10Reduce_sumPKiPii:
	.zero		2048


//--------------------- .nv.shared.reserved.0     --------------------------
	.section	.nv.shared.reserved.0,"aw",@nobits
	.weak		__nv_reservedSMEM_offset_0_alias
	.size		__nv_reservedSMEM_offset_0_alias, 0, 64
	.other		__nv_reservedSMEM_offset_0_alias,@"STO_CUDA_RESERVED_SHARED STV_DEFAULT"
__nv_reservedSMEM_offset_0_alias:
	.zero		0
	.zero		64


//--------------------- .nv.global                --------------------------
	.section	.nv.global,"aw",@nobits
	.align	4
.nv.global:
	.type		Result,@object
	.size		Result,(Vec_in - Result)
	.other		Result,@"STV_DEFAULT STO_CUDA_MANAGED"
Result:
	.zero		4
	.type		Vec_in,@object
	.size		Vec_in,(.L_0 - Vec_in)
	.other		Vec_in,@"STV_DEFAULT STO_CUDA_MANAGED"
Vec_in:
	.zero		4000000
.L_0:


//--------------------- .nv.constant0._Z10Reduce_sumPKiPii --------------------------
	.section	.nv.constant0._Z10Reduce_sumPKiPii,"a",@progbits
	.sectionflags	@""
	.align	4
.nv.constant0._Z10Reduce_sumPKiPii:
	.zero		916


//--------------------- SYMBOLS --------------------------

	.type		.nv.reservedSmem.offset0,@object
	.size		.nv.reservedSmem.offset0,0x4
	.type		.nv.reservedSmem.cap,@object
	.size		.nv.reservedSmem.cap,0x4
